//
// Generated by NVIDIA NVVM Compiler
//
// Compiler Build ID: CL-36424714
// Cuda compilation tools, release 13.0, V13.0.88
// Based on NVVM 20.0.0
//

.version 9.0
.target sm_100
.address_size 64

	// .globl	_Z7productPdS_S_

.visible .entry _Z7productPdS_S_(
	.param .u64 .ptr .align 1 _Z7productPdS_S__param_0,
	.param .u64 .ptr .align 1 _Z7productPdS_S__param_1,
	.param .u64 .ptr .align 1 _Z7productPdS_S__param_2
)
{
	.reg .b32 	%r<10>;
	.reg .b64 	%rd<6>;

	ld.param.u64 	%rd1, [_Z7productPdS_S__param_2];
	mov.u32 	%r1, %ctaid.x;
	mov.u32 	%r2, %ctaid.y;
	mov.u32 	%r3, %tid.x;
	mov.u32 	%r4, %tid.y;
	shl.b32 	%r5, %r2, 5;
	add.s32 	%r6, %r5, %r4;
	shl.b32 	%r7, %r1, 5;
	add.s32 	%r8, %r7, %r3;
	cvta.to.global.u64 	%rd2, %rd1;
	mad.lo.s32 	%r9, %r6, 10, %r8;
	mul.wide.u32 	%rd3, %r9, 8;
	add.s64 	%rd4, %rd2, %rd3;
	mov.b64 	%rd5, 0;
	st.global.u64 	[%rd4], %rd5;
	ret;

}


// ===== COMPILED SASS (sm_100) =====

	.target	sm_100

	.elftype	@"ET_EXEC"


//--------------------- .note.nv.tkinfo           --------------------------
	.section	.note.nv.tkinfo,"",@"SHT_NOTE"
	.sectionflags	@"SHF_NOTE_NV_TKINFO"
	.tkinfo
        /*0018*/ 	.word	0x00000002
        /*0030*/ 	.string	""
        /*0030*/ 	.string	"ptxas"
        /*0030*/ 	.string	"Cuda compilation tools, release 13.0, V13.0.88"
        /*0030*/ 	.string	"Build cuda_13.0.r13.0/compiler.36424714_0"
        /*0030*/ 	.string	"-arch sm_100 -m 64 "



//--------------------- .note.nv.cuinfo           --------------------------
	.section	.note.nv.cuinfo,"",@"SHT_NOTE"
	.sectionflags	@"SHF_NOTE_NV_CUINFO"
        /*0018*/ 	.short	0x0002
        /*001a*/ 	.short	0x0064
        /*001c*/ 	.short	0x0082
	.zero		2


//--------------------- .nv.info                  --------------------------
	.section	.nv.info,"",@"SHT_CUDA_INFO"
	.align	4


	//----- nvinfo : EIATTR_REGCOUNT
	.align		4
        /*0000*/ 	.byte	0x04, 0x2f
        /*0002*/ 	.short	(.L_1 - .L_0)
	.align		4
.L_0:
        /*0004*/ 	.word	index@(_Z7productPdS_S_)
        /*0008*/ 	.word	0x0000000a


	//----- nvinfo : EIATTR_FRAME_SIZE
	.align		4
.L_1:
        /*000c*/ 	.byte	0x04, 0x11
        /*000e*/ 	.short	(.L_3 - .L_2)
	.align		4
.L_2:
        /*0010*/ 	.word	index@(_Z7productPdS_S_)
        /*0014*/ 	.word	0x00000000


	//----- nvinfo : EIATTR_MIN_STACK_SIZE
	.align		4
.L_3:
        /*0018*/ 	.byte	0x04, 0x12
        /*001a*/ 	.short	(.L_5 - .L_4)
	.align		4
.L_4:
        /*001c*/ 	.word	index@(_Z7productPdS_S_)
        /*0020*/ 	.word	0x00000000
.L_5:


//--------------------- .nv.compat                --------------------------
	.section	.nv.compat,"",@"SHT_CUDA_COMPAT_INFO"
	.align	4
        /*0000*/ 	.byte	0x02, 0x09, 0x00, 0x00, 0x02, 0x02, 0x01, 0x00, 0x02, 0x05, 0x05, 0x00, 0x03, 0x07, 0x01, 0x01
        /*0010*/ 	.byte	0x02, 0x03, 0x00, 0x00, 0x02, 0x06, 0x01, 0x00, 0x04, 0x0b, 0x08, 0x00, 0x09, 0x00, 0x00, 0x00
        /*0020*/ 	.byte	0x00, 0x00, 0x00, 0x00


//--------------------- .nv.info._Z7productPdS_S_ --------------------------
	.section	.nv.info._Z7productPdS_S_,"",@"SHT_CUDA_INFO"
	.sectionflags	@""
	.align	4


	//----- nvinfo : EIATTR_CUDA_API_VERSION
	.align		4
        /*0000*/ 	.byte	0x04, 0x37
        /*0002*/ 	.short	(.L_7 - .L_6)
.L_6:
        /*0004*/ 	.word	0x00000082


	//----- nvinfo : EIATTR_KPARAM_INFO
	.align		4
.L_7:
        /*0008*/ 	.byte	0x04, 0x17
        /*000a*/ 	.short	(.L_9 - .L_8)
.L_8:
        /*000c*/ 	.word	0x00000000
        /*0010*/ 	.short	0x0002
        /*0012*/ 	.short	0x0010
        /*0014*/ 	.byte	0x00, 0xf5, 0x21, 0x00


	//----- nvinfo : EIATTR_KPARAM_INFO
	.align		4
.L_9:
        /*0018*/ 	.byte	0x04, 0x17
        /*001a*/ 	.short	(.L_11 - .L_10)
.L_10:
        /*001c*/ 	.word	0x00000000
        /*0020*/ 	.short	0x0001
        /*0022*/ 	.short	0x0008
        /*0024*/ 	.byte	0x00, 0xf5, 0x21, 0x00


	//----- nvinfo : EIATTR_KPARAM_INFO
	.align		4
.L_11:
        /*0028*/ 	.byte	0x04, 0x17
        /*002a*/ 	.short	(.L_13 - .L_12)
.L_12:
        /*002c*/ 	.word	0x00000000
        /*0030*/ 	.short	0x0000
        /*0032*/ 	.short	0x0000
        /*0034*/ 	.byte	0x00, 0xf5, 0x21, 0x00


	//----- nvinfo : EIATTR_SPARSE_MMA_MASK
	.align		4
.L_13:
        /*0038*/ 	.byte	0x03, 0x50
        /*003a*/ 	.short	0x0000


	//----- nvinfo : EIATTR_MAXREG_COUNT
	.align		4
        /*003c*/ 	.byte	0x03, 0x1b
        /*003e*/ 	.short	0x00ff


	//----- nvinfo : EIATTR_MERCURY_ISA_VERSION
	.align		4
        /*0040*/ 	.byte	0x03, 0x5f
        /*0042*/ 	.short	0x0101


	//----- nvinfo : EIATTR_VRC_CTA_INIT_COUNT
	.align		4
        /*0044*/ 	.byte	0x02, 0x4a
	.zero		1
	.zero		1


	//----- nvinfo : EIATTR_EXIT_INSTR_OFFSETS
	.align		4
        /*0048*/ 	.byte	0x04, 0x1c
        /*004a*/ 	.short	(.L_15 - .L_14)


	//   ....[0]....
.L_14:
        /*004c*/ 	.word	0x000000c0


	//----- nvinfo : EIATTR_CBANK_PARAM_SIZE
	.align		4
.L_15:
        /*0050*/ 	.byte	0x03, 0x19
        /*0052*/ 	.short	0x0018


	//----- nvinfo : EIATTR_PARAM_CBANK
	.align		4
        /*0054*/ 	.byte	0x04, 0x0a
        /*0056*/ 	.short	(.L_17 - .L_16)
	.align		4
.L_16:
        /*0058*/ 	.word	index@(.nv.constant0._Z7productPdS_S_)
        /*005c*/ 	.short	0x0380
        /*005e*/ 	.short	0x0018


	//----- nvinfo : EIATTR_SW_WAR
	.align		4
.L_17:
        /*0060*/ 	.byte	0x04, 0x36
        /*0062*/ 	.short	(.L_19 - .L_18)
.L_18:
        /*0064*/ 	.word	0x00000008
.L_19:


//--------------------- .nv.callgraph             --------------------------
	.section	.nv.callgraph,"",@"SHT_CUDA_CALLGRAPH"
	.align	4
	.sectionentsize	8
	.align		4
        /*0000*/ 	.word	0x00000000
	.align		4
        /*0004*/ 	.word	0xffffffff
	.align		4
        /*0008*/ 	.word	0x00000000
	.align		4
        /*000c*/ 	.word	0xfffffffe
	.align		4
        /*0010*/ 	.word	0x00000000
	.align		4
        /*0014*/ 	.word	0xfffffffd
	.align		4
        /*0018*/ 	.word	0x00000000
	.align		4
        /*001c*/ 	.word	0xfffffffc


//--------------------- .text._Z7productPdS_S_    --------------------------
	.section	.text._Z7productPdS_S_,"ax",@progbits
	.align	128
        .global         _Z7productPdS_S_
        .type           _Z7productPdS_S_,@function
        .size           _Z7productPdS_S_,(.L_x_1 - _Z7productPdS_S_)
        .other          _Z7productPdS_S_,@"STO_CUDA_ENTRY STV_DEFAULT"
_Z7productPdS_S_:
.text._Z7productPdS_S_:
[----:B------:R-:W-:Y:S01]  /*0000*/  LDC R1, c[0x0][0x37c] ;  /* 0x0000df00ff017b82 */ /* 0x000fe20000000800 */
[----:B------:R-:W0:Y:S07]  /*0010*/  S2R R0, SR_CTAID.Y ;  /* 0x0000000000007919 */ /* 0x000e2e0000002600 */
[----:B------:R-:W1:Y:S01]  /*0020*/  LDC.64 R2, c[0x0][0x390] ;  /* 0x0000e400ff027b82 */ /* 0x000e620000000a00 */
[----:B------:R-:W2:Y:S01]  /*0030*/  LDCU.64 UR4, c[0x0][0x358] ;  /* 0x00006b00ff0477ac */ /* 0x000ea20008000a00 */
[----:B------:R-:W0:Y:S01]  /*0040*/  S2R R7, SR_TID.Y ;  /* 0x0000000000077919 */ /* 0x000e220000002200 */
[----:B------:R-:W3:Y:S01]  /*0050*/  S2R R5, SR_CTAID.X ;  /* 0x0000000000057919 */ /* 0x000ee20000002500 */
[----:B------:R-:W3:Y:S01]  /*0060*/  S2R R4, SR_TID.X ;  /* 0x0000000000047919 */ /* 0x000ee20000002100 */
[----:B0-----:R-:W-:-:S02]  /*0070*/  LEA R0, R0, R7, 0x5 ;  /* 0x0000000700007211 */ /* 0x001fc400078e28ff */
[----:B---3--:R-:W-:-:S05]  /*0080*/  LEA R5, R5, R4, 0x5 ;  /* 0x0000000405057211 */ /* 0x008fca00078e28ff */
[----:B------:R-:W-:-:S04]  /*0090*/  IMAD R5, R0, 0xa, R5 ;  /* 0x0000000a00057824 */ /* 0x000fc800078e0205 */
[----:B-1----:R-:W-:-:S05]  /*00a0*/  IMAD.WIDE.U32 R2, R5, 0x8, R2 ;  /* 0x0000000805027825 */ /* 0x002fca00078e0002 */
[----:B--2---:R-:W-:Y:S01]  /*00b0*/  STG.E.64 desc[UR4][R2.64], RZ ;  /* 0x000000ff02007986 */ /* 0x004fe2000c101b04 */
[----:B------:R-:W-:Y:S05]  /*00c0*/  EXIT ;  /* 0x000000000000794d */ /* 0x000fea0003800000 */
.L_x_0:
[----:B------:R-:W-:-:S00]  /*00d0*/  BRA `(.L_x_0) ;  /* 0xfffffffc00fc7947 */ /* 0x000fc0000383ffff */
[----:B------:R-:W-:-:S00]  /*00e0*/  NOP ;  /* 0x0000000000007918 */ /* 0x000fc00000000000 */
        /* <DEDUP_REMOVED lines=9> */
.L_x_1:


//--------------------- .nv.shared.reserved.0     --------------------------
	.section	.nv.shared.reserved.0,"aw",@nobits
	.weak		__nv_reservedSMEM_offset_0_alias
	.size		__nv_reservedSMEM_offset_0_alias, 0, 64
	.other		__nv_reservedSMEM_offset_0_alias,@"STO_CUDA_RESERVED_SHARED STV_DEFAULT"
__nv_reservedSMEM_offset_0_alias:
	.zero		0
	.zero		64


//--------------------- .nv.constant0._Z7productPdS_S_ --------------------------
	.section	.nv.constant0._Z7productPdS_S_,"a",@progbits
	.sectionflags	@""
	.align	4
.nv.constant0._Z7productPdS_S_:
	.zero		920


//--------------------- SYMBOLS --------------------------

	.type		.nv.reservedSmem.offset0,@object
	.size		.nv.reservedSmem.offset0,0x4
